	.headerflags	@"EF_CUDA_TEXMODE_UNIFIED EF_CUDA_64BIT_ADDRESS EF_CUDA_ACCELERATORS EF_CUDA_SM90 EF_CUDA_VIRTUAL_SM(EF_CUDA_SM90)"
	.elftype	@"ET_EXEC"


//--------------------- .nv.info                  --------------------------
	.section	.nv.info,"",@"SHT_CUDA_INFO"
	.align	4


	//----- nvinfo : EIATTR_REGCOUNT
	.align		4
        /*0000*/ 	.byte	0x04, 0x2f
        /*0002*/ 	.short	(.L_3 - .L_2)
	.align		4
.L_2:
        /*0004*/ 	.word	index@(triton_poi_fused__native_batch_norm_legit_no_training_mul_softplus_tanh_32)
        /*0008*/ 	.word	0x00000012


	//----- nvinfo : EIATTR_MIN_STACK_SIZE
	.align		4
.L_3:
        /*000c*/ 	.byte	0x04, 0x12
        /*000e*/ 	.short	(.L_5 - .L_4)
	.align		4
.L_4:
        /*0010*/ 	.word	index@(triton_poi_fused__native_batch_norm_legit_no_training_mul_softplus_tanh_32)
        /*0014*/ 	.word	0x00000000


	//----- nvinfo : EIATTR_FRAME_SIZE
	.align		4
.L_5:
        /*0018*/ 	.byte	0x04, 0x11
        /*001a*/ 	.short	(.L_7 - .L_6)
	.align		4
.L_6:
        /*001c*/ 	.word	index@(triton_poi_fused__native_batch_norm_legit_no_training_mul_softplus_tanh_32)
        /*0020*/ 	.word	0x00000000


	//----- nvinfo : EIATTR_MIN_STACK_SIZE
	.align		4
.L_7:
        /*0024*/ 	.byte	0x04, 0x12
        /*0026*/ 	.short	(.L_9 - .L_8)
	.align		4
.L_8:
        /*0028*/ 	.word	index@(triton_poi_fused__native_batch_norm_legit_no_training_mul_softplus_tanh_32)
        /*002c*/ 	.word	0x00000000
.L_9:


//--------------------- .nv.info.triton_poi_fused__native_batch_norm_legit_no_training_mul_softplus_tanh_32 --------------------------
	.section	.nv.info.triton_poi_fused__native_batch_norm_legit_no_training_mul_softplus_tanh_32,"",@"SHT_CUDA_INFO"
	.sectionflags	@""
	.align	4


	//----- nvinfo : EIATTR_CUDA_API_VERSION
	.align		4
        /*0000*/ 	.byte	0x04, 0x37
        /*0002*/ 	.short	(.L_11 - .L_10)
.L_10:
        /*0004*/ 	.word	0x0000007c


	//----- nvinfo : EIATTR_KPARAM_INFO
	.align		4
.L_11:
        /*0008*/ 	.byte	0x04, 0x17
        /*000a*/ 	.short	(.L_13 - .L_12)
.L_12:
        /*000c*/ 	.word	0x00000000
        /*0010*/ 	.short	0x0006
        /*0012*/ 	.short	0x0030
        /*0014*/ 	.byte	0x00, 0xf0, 0x11, 0x00


	//----- nvinfo : EIATTR_KPARAM_INFO
	.align		4
.L_13:
        /*0018*/ 	.byte	0x04, 0x17
        /*001a*/ 	.short	(.L_15 - .L_14)
.L_14:
        /*001c*/ 	.word	0x00000000
        /*0020*/ 	.short	0x0005
        /*0022*/ 	.short	0x0028
        /*0024*/ 	.byte	0x00, 0xf4, 0x21, 0x00


	//----- nvinfo : EIATTR_KPARAM_INFO
	.align		4
.L_15:
        /*0028*/ 	.byte	0x04, 0x17
        /*002a*/ 	.short	(.L_17 - .L_16)
.L_16:
        /*002c*/ 	.word	0x00000000
        /*0030*/ 	.short	0x0004
        /*0032*/ 	.short	0x0020
        /*0034*/ 	.byte	0x00, 0xf4, 0x21, 0x00


	//----- nvinfo : EIATTR_KPARAM_INFO
	.align		4
.L_17:
        /*0038*/ 	.byte	0x04, 0x17
        /*003a*/ 	.short	(.L_19 - .L_18)
.L_18:
        /*003c*/ 	.word	0x00000000
        /*0040*/ 	.short	0x0003
        /*0042*/ 	.short	0x0018
        /*0044*/ 	.byte	0x00, 0xf4, 0x21, 0x00


	//----- nvinfo : EIATTR_KPARAM_INFO
	.align		4
.L_19:
        /*0048*/ 	.byte	0x04, 0x17
        /*004a*/ 	.short	(.L_21 - .L_20)
.L_20:
        /*004c*/ 	.word	0x00000000
        /*0050*/ 	.short	0x0002
        /*0052*/ 	.short	0x0010
        /*0054*/ 	.byte	0x00, 0xf4, 0x21, 0x00


	//----- nvinfo : EIATTR_KPARAM_INFO
	.align		4
.L_21:
        /*0058*/ 	.byte	0x04, 0x17
        /*005a*/ 	.short	(.L_23 - .L_22)
.L_22:
        /*005c*/ 	.word	0x00000000
        /*0060*/ 	.short	0x0001
        /*0062*/ 	.short	0x0008
        /*0064*/ 	.byte	0x00, 0xf4, 0x21, 0x00


	//----- nvinfo : EIATTR_KPARAM_INFO
	.align		4
.L_23:
        /*0068*/ 	.byte	0x04, 0x17
        /*006a*/ 	.short	(.L_25 - .L_24)
.L_24:
        /*006c*/ 	.word	0x00000000
        /*0070*/ 	.short	0x0000
        /*0072*/ 	.short	0x0000
        /*0074*/ 	.byte	0x00, 0xf4, 0x21, 0x00


	//----- nvinfo : EIATTR_SPARSE_MMA_MASK
	.align		4
.L_25:
        /*0078*/ 	.byte	0x03, 0x50
        /*007a*/ 	.short	0x0000


	//----- nvinfo : EIATTR_MAXREG_COUNT
	.align		4
        /*007c*/ 	.byte	0x03, 0x1b
        /*007e*/ 	.short	0x00ff


	//----- nvinfo : EIATTR_EXIT_INSTR_OFFSETS
	.align		4
        /*0080*/ 	.byte	0x04, 0x1c
        /*0082*/ 	.short	(.L_27 - .L_26)


	//   ....[0]....
.L_26:
        /*0084*/ 	.word	0x00000b20


	//----- nvinfo : EIATTR_REQNTID
	.align		4
.L_27:
        /*0088*/ 	.byte	0x04, 0x10
        /*008a*/ 	.short	(.L_29 - .L_28)
.L_28:
        /*008c*/ 	.word	0x00000080
        /*0090*/ 	.word	0x00000001
        /*0094*/ 	.word	0x00000001


	//----- nvinfo : EIATTR_CRS_STACK_SIZE
	.align		4
.L_29:
        /*0098*/ 	.byte	0x04, 0x1e
        /*009a*/ 	.short	(.L_31 - .L_30)
.L_30:
        /*009c*/ 	.word	0x00000000


	//----- nvinfo : EIATTR_CBANK_PARAM_SIZE
	.align		4
.L_31:
        /*00a0*/ 	.byte	0x03, 0x19
        /*00a2*/ 	.short	0x0034


	//----- nvinfo : EIATTR_PARAM_CBANK
	.align		4
        /*00a4*/ 	.byte	0x04, 0x0a
        /*00a6*/ 	.short	(.L_33 - .L_32)
	.align		4
.L_32:
        /*00a8*/ 	.word	index@(.nv.constant0.triton_poi_fused__native_batch_norm_legit_no_training_mul_softplus_tanh_32)
        /*00ac*/ 	.short	0x0210
        /*00ae*/ 	.short	0x0034


	//----- nvinfo : EIATTR_SW_WAR
	.align		4
.L_33:
        /*00b0*/ 	.byte	0x04, 0x36
        /*00b2*/ 	.short	(.L_35 - .L_34)
.L_34:
        /*00b4*/ 	.word	0x00000008
.L_35:


//--------------------- .nv.callgraph             --------------------------
	.section	.nv.callgraph,"",@"SHT_CUDA_CALLGRAPH"
	.align	4
	.sectionentsize	8
	.align		4
        /*0000*/ 	.word	0x00000000
	.align		4
        /*0004*/ 	.word	0xffffffff
	.align		4
        /*0008*/ 	.word	0x00000000
	.align		4
        /*000c*/ 	.word	0xfffffffe
	.align		4
        /*0010*/ 	.word	0x00000000
	.align		4
        /*0014*/ 	.word	0xfffffffd
	.align		4
        /*0018*/ 	.word	0x00000000
	.align		4
        /*001c*/ 	.word	0xfffffffc


//--------------------- .nv.constant4             --------------------------
	.section	.nv.constant4,"a",@progbits
	.align	8
	.align		8
.nv.constant4:
        /*0000*/ 	.dword	_$_str
	.align		8
        /*0008*/ 	.dword	_$_str_$_2


//--------------------- .text.triton_poi_fused__native_batch_norm_legit_no_training_mul_softplus_tanh_32 --------------------------
	.section	.text.triton_poi_fused__native_batch_norm_legit_no_training_mul_softplus_tanh_32,"ax",@progbits
	.align	128
        .global         triton_poi_fused__native_batch_norm_legit_no_training_mul_softplus_tanh_32
        .type           triton_poi_fused__native_batch_norm_legit_no_training_mul_softplus_tanh_32,@function
        .size           triton_poi_fused__native_batch_norm_legit_no_training_mul_softplus_tanh_32,(.L_x_11 - triton_poi_fused__native_batch_norm_legit_no_training_mul_softplus_tanh_32)
        .other          triton_poi_fused__native_batch_norm_legit_no_training_mul_softplus_tanh_32,@"STO_CUDA_ENTRY STV_DEFAULT"
triton_poi_fused__native_batch_norm_legit_no_training_mul_softplus_tanh_32:
.text.triton_poi_fused__native_batch_norm_legit_no_training_mul_softplus_tanh_32:
[----:B------:R-:W0:Y:S01]  /*0000*/  LDC R1, c[0x0][0x28] ;  /* 0x00000a00ff017b82 */ /* 0x000e220000000800 */
[----:B------:R-:W1:Y:S07]  /*0010*/  S2R R0, SR_TID.X ;  /* 0x0000000000007919 */ /* 0x000e6e0000002100 */
[----:B------:R-:W2:Y:S01]  /*0020*/  LDC.64 R4, c[0x0][0x228] ;  /* 0x00008a00ff047b82 */ /* 0x000ea20000000a00 */
[----:B------:R-:W-:Y:S01]  /*0030*/  ULDC.64 UR4, c[0x0][0x208] ;  /* 0x0000820000047ab9 */ /* 0x000fe20000000a00 */
[----:B------:R-:W3:Y:S06]  /*0040*/  S2R R7, SR_CTAID.X ;  /* 0x0000000000077919 */ /* 0x000eec0000002500 */
[----:B------:R-:W4:Y:S08]  /*0050*/  LDC.64 R8, c[0x0][0x220] ;  /* 0x00008800ff087b82 */ /* 0x000f300000000a00 */
[----:B------:R-:W5:Y:S08]  /*0060*/  LDC.64 R10, c[0x0][0x230] ;  /* 0x00008c00ff0a7b82 */ /* 0x000f700000000a00 */
[----:B------:R-:W5:Y:S01]  /*0070*/  LDC.64 R12, c[0x0][0x238] ;  /* 0x00008e00ff0c7b82 */ /* 0x000f620000000a00 */
[----:B-1----:R-:W-:-:S02]  /*0080*/  SHF.L.U32 R0, R0, 0x1, RZ ;  /* 0x0000000100007819 */ /* 0x002fc400000006ff */
[----:B---3--:R-:W-:Y:S02]  /*0090*/  SHF.R.S32.HI R3, RZ, 0x17, R7 ;  /* 0x00000017ff037819 */ /* 0x008fe40000011407 */
[----:B------:R-:W-:Y:S02]  /*00a0*/  LOP3.LUT R0, R0, 0xfe, RZ, 0xc0, !PT ;  /* 0x000000fe00007812 */ /* 0x000fe400078ec0ff */
[----:B------:R-:W-:Y:S02]  /*00b0*/  SGXT R3, R3, 0x1 ;  /* 0x000000010303781a */ /* 0x000fe40000000200 */
[----:B------:R-:W-:Y:S02]  /*00c0*/  LEA R2, R7, R0, 0x8 ;  /* 0x0000000007027211 */ /* 0x000fe400078e40ff */
[----:B------:R-:W1:Y:S02]  /*00d0*/  LDC.64 R6, c[0x0][0x218] ;  /* 0x00008600ff067b82 */ /* 0x000e640000000a00 */
[----:B------:R-:W-:-:S04]  /*00e0*/  LEA.HI R3, R3, R2, RZ, 0xa ;  /* 0x0000000203037211 */ /* 0x000fc800078f50ff */
[----:B------:R-:W-:-:S04]  /*00f0*/  LOP3.LUT R3, R3, 0xfffffc00, RZ, 0xc0, !PT ;  /* 0xfffffc0003037812 */ /* 0x000fc800078ec0ff */
[----:B------:R-:W-:-:S05]  /*0100*/  IADD3 R3, R2, -R3, RZ ;  /* 0x8000000302037210 */ /* 0x000fca0007ffe0ff */
[----:B--2---:R-:W-:-:S06]  /*0110*/  IMAD.WIDE R4, R3, 0x4, R4 ;  /* 0x0000000403047825 */ /* 0x004fcc00078e0204 */
[----:B------:R-:W2:Y:S01]  /*0120*/  LDG.E.EL.64 R4, desc[UR4][R4.64] ;  /* 0x0000000404047981 */ /* 0x000ea2000c2e1b00 */
[----:B----4-:R-:W-:-:S04]  /*0130*/  IMAD.WIDE R8, R3, 0x4, R8 ;  /* 0x0000000403087825 */ /* 0x010fc800078e0208 */
[----:B-1----:R-:W-:Y:S02]  /*0140*/  IMAD.WIDE R6, R2, 0x4, R6 ;  /* 0x0000000402067825 */ /* 0x002fe400078e0206 */
[----:B------:R-:W3:Y:S02]  /*0150*/  LDG.E.EL.64 R8, desc[UR4][R8.64] ;  /* 0x0000000408087981 */ /* 0x000ee4000c2e1b00 */
[C---:B-----5:R-:W-:Y:S02]  /*0160*/  IMAD.WIDE R10, R3.reuse, 0x4, R10 ;  /* 0x00000004030a7825 */ /* 0x060fe400078e020a */
[----:B------:R-:W3:Y:S02]  /*0170*/  LDG.E.64 R6, desc[UR4][R6.64] ;  /* 0x0000000406067981 */ /* 0x000ee4000c1e1b00 */
[----:B0-----:R-:W-:Y:S02]  /*0180*/  IMAD.WIDE R12, R3, 0x4, R12 ;  /* 0x00000004030c7825 */ /* 0x001fe400078e020c */
[----:B------:R-:W4:Y:S04]  /*0190*/  LDG.E.EL.64 R10, desc[UR4][R10.64] ;  /* 0x000000040a0a7981 */ /* 0x000f28000c2e1b00 */
[----:B------:R-:W4:Y:S01]  /*01a0*/  LDG.E.EL.64 R12, desc[UR4][R12.64] ;  /* 0x000000040c0c7981 */ /* 0x000f22000c2e1b00 */
[----:B------:R-:W-:Y:S01]  /*01b0*/  HFMA2.MMA R0, -RZ, RZ, 1.625, 0 ;  /* 0x3e800000ff007435 */ /* 0x000fe200000001ff */
[----:B------:R-:W-:Y:S01]  /*01c0*/  BSSY B0, `(.L_x_0) ;  /* 0x0000057000007945 */ /* 0x000fe20003800000 */
[----:B--2---:R-:W-:Y:S01]  /*01d0*/  FADD R4, R4, 9.9999997473787516356e-06 ;  /* 0x3727c5ac04047421 */ /* 0x004fe20000000000 */
[----:B------:R-:W-:-:S03]  /*01e0*/  FADD R5, R5, 9.9999997473787516356e-06 ;  /* 0x3727c5ac05057421 */ /* 0x000fc60000000000 */
[----:B------:R-:W0:Y:S08]  /*01f0*/  MUFU.SQRT R3, R4 ;  /* 0x0000000400037308 */ /* 0x000e300000002000 */
[----:B------:R-:W1:Y:S01]  /*0200*/  MUFU.SQRT R14, R5 ;  /* 0x00000005000e7308 */ /* 0x000e620000002000 */
[C---:B0-----:R-:W-:Y:S02]  /*0210*/  FSETP.GT.AND P0, PT, R3.reuse, 8.50705917302346158658e+37, PT ;  /* 0x7e8000000300780b */ /* 0x041fe40003f04000 */
[----:B------:R-:W-:-:S02]  /*0220*/  FSETP.GEU.AND P2, PT, R3, 1.175494350822287508e-38, PT ;  /* 0x008000000300780b */ /* 0x000fc40003f4e000 */
[C---:B-1----:R-:W-:Y:S02]  /*0230*/  FSETP.GT.AND P1, PT, R14.reuse, 8.50705917302346158658e+37, PT ;  /* 0x7e8000000e00780b */ /* 0x042fe40003f24000 */
[----:B------:R-:W-:-:S07]  /*0240*/  FSETP.GEU.AND P3, PT, R14, 1.175494350822287508e-38, PT ;  /* 0x008000000e00780b */ /* 0x000fce0003f6e000 */
[----:B------:R-:W-:-:S04]  /*0250*/  @P0 FMUL R3, R3, 0.25 ;  /* 0x3e80000003030820 */ /* 0x000fc80000400000 */
[----:B------:R-:W-:Y:S01]  /*0260*/  @!P2 FMUL R3, R3, 16777216 ;  /* 0x4b8000000303a820 */ /* 0x000fe20000400000 */
[----:B------:R-:W-:-:S04]  /*0270*/  @P1 FMUL R14, R14, 0.25 ;  /* 0x3e8000000e0e1820 */ /* 0x000fc80000400000 */
[----:B------:R-:W-:Y:S01]  /*0280*/  @!P3 FMUL R14, R14, 16777216 ;  /* 0x4b8000000e0eb820 */ /* 0x000fe20000400000 */
[----:B------:R-:W0:Y:S01]  /*0290*/  MUFU.RCP R3, R3 ;  /* 0x0000000300037308 */ /* 0x000e220000001000 */
[----:B------:R-:W-:-:S07]  /*02a0*/  FSEL R4, R0, 1, P0 ;  /* 0x3f80000000047808 */ /* 0x000fce0000000000 */
[----:B------:R-:W1:Y:S01]  /*02b0*/  MUFU.RCP R14, R14 ;  /* 0x0000000e000e7308 */ /* 0x000e620000001000 */
[----:B------:R-:W-:Y:S01]  /*02c0*/  FSEL R15, R0, 1, P1 ;  /* 0x3f800000000f7808 */ /* 0x000fe20000800000 */
[----:B------:R-:W-:Y:S01]  /*02d0*/  @!P2 FMUL R4, R4, 16777216 ;  /* 0x4b8000000404a820 */ /* 0x000fe20000400000 */
[----:B---3--:R-:W-:-:S03]  /*02e0*/  FADD R6, R6, -R8 ;  /* 0x8000000806067221 */ /* 0x008fc60000000000 */
[----:B------:R-:W-:Y:S01]  /*02f0*/  @!P3 FMUL R15, R15, 16777216 ;  /* 0x4b8000000f0fb820 */ /* 0x000fe20000400000 */
[----:B0-----:R-:W-:Y:S01]  /*0300*/  FMUL R5, R3, R4 ;  /* 0x0000000403057220 */ /* 0x001fe20000400000 */
[----:B------:R-:W-:-:S03]  /*0310*/  FADD R7, R7, -R9 ;  /* 0x8000000907077221 */ /* 0x000fc60000000000 */
[----:B------:R-:W-:Y:S01]  /*0320*/  FMUL R5, R6, R5 ;  /* 0x0000000506057220 */ /* 0x000fe20000400000 */
[----:B-1----:R-:W-:-:S03]  /*0330*/  FMUL R4, R14, R15 ;  /* 0x0000000f0e047220 */ /* 0x002fc60000400000 */
[----:B----4-:R-:W-:Y:S01]  /*0340*/  FFMA R10, R10, R5, R12 ;  /* 0x000000050a0a7223 */ /* 0x010fe2000000000c */
[----:B------:R-:W-:-:S03]  /*0350*/  FMUL R4, R7, R4 ;  /* 0x0000000407047220 */ /* 0x000fc60000400000 */
[----:B------:R-:W-:Y:S01]  /*0360*/  FMUL R5, R10, 1.4426950216293334961 ;  /* 0x3fb8aa3b0a057820 */ /* 0x000fe20000400000 */
[----:B------:R-:W-:-:S04]  /*0370*/  FFMA R11, R11, R4, R13 ;  /* 0x000000040b0b7223 */ /* 0x000fc8000000000d */
[----:B------:R-:W-:Y:S01]  /*0380*/  FMUL R7, R11, 1.4426950216293334961 ;  /* 0x3fb8aa3b0b077820 */ /* 0x000fe20000400000 */
[----:B------:R-:W-:-:S04]  /*0390*/  FSETP.GEU.AND P0, PT, R5, -126, PT ;  /* 0xc2fc00000500780b */ /* 0x000fc80003f0e000 */
[----:B------:R-:W-:-:S09]  /*03a0*/  FSETP.GEU.AND P1, PT, R7, -126, PT ;  /* 0xc2fc00000700780b */ /* 0x000fd20003f2e000 */
[----:B------:R-:W-:-:S04]  /*03b0*/  @!P0 FMUL R5, R5, 0.5 ;  /* 0x3f00000005058820 */ /* 0x000fc80000400000 */
[----:B------:R-:W-:Y:S01]  /*03c0*/  @!P1 FMUL R7, R7, 0.5 ;  /* 0x3f00000007079820 */ /* 0x000fe20000400000 */
[----:B------:R-:W0:Y:S08]  /*03d0*/  MUFU.EX2 R3, R5 ;  /* 0x0000000500037308 */ /* 0x000e300000000800 */
[----:B------:R-:W1:Y:S01]  /*03e0*/  MUFU.EX2 R4, R7 ;  /* 0x0000000700047308 */ /* 0x000e620000000800 */
[----:B0-----:R-:W-:-:S04]  /*03f0*/  @!P0 FMUL R3, R3, R3 ;  /* 0x0000000303038220 */ /* 0x001fc80000400000 */
[----:B------:R-:W-:Y:S01]  /*0400*/  FADD.FTZ.RZ R6, R3, 1 ;  /* 0x3f80000003067421 */ /* 0x000fe2000001c000 */
[----:B-1----:R-:W-:-:S04]  /*0410*/  @!P1 FMUL R4, R4, R4 ;  /* 0x0000000404049220 */ /* 0x002fc80000400000 */
[----:B------:R-:W-:Y:S01]  /*0420*/  IADD3 R6, R6, -0x3f400000, RZ ;  /* 0xc0c0000006067810 */ /* 0x000fe20007ffe0ff */
[----:B------:R-:W-:-:S03]  /*0430*/  FADD.FTZ.RZ R8, R4, 1 ;  /* 0x3f80000004087421 */ /* 0x000fc6000001c000 */
[----:B------:R-:W-:Y:S02]  /*0440*/  LOP3.LUT R6, R6, 0xff800000, RZ, 0xc0, !PT ;  /* 0xff80000006067812 */ /* 0x000fe400078ec0ff */
[----:B------:R-:W-:Y:S02]  /*0450*/  IADD3 R8, R8, -0x3f400000, RZ ;  /* 0xc0c0000008087810 */ /* 0x000fe40007ffe0ff */
[----:B------:R-:W-:Y:S02]  /*0460*/  IADD3 R9, -R6, 0x40800000, RZ ;  /* 0x4080000006097810 */ /* 0x000fe40007ffe1ff */
[----:B------:R-:W-:-:S04]  /*0470*/  LOP3.LUT R5, R8, 0xff800000, RZ, 0xc0, !PT ;  /* 0xff80000008057812 */ /* 0x000fc800078ec0ff */
[----:B------:R-:W-:Y:S01]  /*0480*/  IADD3 R13, -R5, 0x40800000, RZ ;  /* 0x40800000050d7810 */ /* 0x000fe20007ffe1ff */
[-C--:B------:R-:W-:Y:S01]  /*0490*/  FFMA.FTZ R7, R9, R0.reuse, -1 ;  /* 0xbf80000009077423 */ /* 0x080fe20000010000 */
[----:B------:R-:W-:Y:S02]  /*04a0*/  IADD3 R8, R3, -R6, RZ ;  /* 0x8000000603087210 */ /* 0x000fe40007ffe0ff */
[----:B------:R-:W-:Y:S01]  /*04b0*/  IADD3 R9, R4, -R5, RZ ;  /* 0x8000000504097210 */ /* 0x000fe20007ffe0ff */
[----:B------:R-:W-:Y:S01]  /*04c0*/  FFMA.FTZ R0, R13, R0, -1 ;  /* 0xbf8000000d007423 */ /* 0x000fe20000010000 */
[----:B------:R-:W-:Y:S01]  /*04d0*/  MOV R12, 0x3d39bf78 ;  /* 0x3d39bf78000c7802 */ /* 0x000fe20000000f00 */
[----:B------:R-:W-:Y:S02]  /*04e0*/  FADD R7, R8, R7 ;  /* 0x0000000708077221 */ /* 0x000fe40000000000 */
[----:B------:R-:W-:Y:S02]  /*04f0*/  FADD R0, R9, R0 ;  /* 0x0000000009007221 */ /* 0x000fe40000000000 */
[----:B------:R-:W-:-:S02]  /*0500*/  FFMA.FTZ R8, R7, -R12, 0.10546888411045074463 ;  /* 0x3dd8001207087423 */ /* 0x000fc4000001080c */
[C---:B------:R-:W-:Y:S02]  /*0510*/  FFMA.FTZ R9, R0.reuse, -R12, 0.10546888411045074463 ;  /* 0x3dd8001200097423 */ /* 0x040fe4000001080c */
[C---:B------:R-:W-:Y:S02]  /*0520*/  FFMA.FTZ R8, R7.reuse, R8, -0.13229703903198242188 ;  /* 0xbe0778e007087423 */ /* 0x040fe40000010008 */
[C---:B------:R-:W-:Y:S02]  /*0530*/  FFMA.FTZ R9, R0.reuse, R9, -0.13229703903198242188 ;  /* 0xbe0778e000097423 */ /* 0x040fe40000010009 */
[C---:B------:R-:W-:Y:S02]  /*0540*/  FFMA.FTZ R8, R7.reuse, R8, 0.14491446316242218018 ;  /* 0x3e14647507087423 */ /* 0x040fe40000010008 */
[----:B------:R-:W-:Y:S02]  /*0550*/  FFMA.FTZ R9, R0, R9, 0.14491446316242218018 ;  /* 0x3e14647500097423 */ /* 0x000fe40000010009 */
[----:B------:R-:W-:-:S02]  /*0560*/  FFMA.FTZ R8, R7, R8, -0.16641564667224884033 ;  /* 0xbe2a68dd07087423 */ /* 0x000fc40000010008 */
[C---:B------:R-:W-:Y:S02]  /*0570*/  FFMA.FTZ R9, R0.reuse, R9, -0.16641564667224884033 ;  /* 0xbe2a68dd00097423 */ /* 0x040fe40000010009 */
[C---:B------:R-:W-:Y:S02]  /*0580*/  FFMA.FTZ R8, R7.reuse, R8, 0.19988867640495300293 ;  /* 0x3e4caf9e07087423 */ /* 0x040fe40000010008 */
[C---:B------:R-:W-:Y:S02]  /*0590*/  FFMA.FTZ R9, R0.reuse, R9, 0.19988867640495300293 ;  /* 0x3e4caf9e00097423 */ /* 0x040fe40000010009 */
[----:B------:R-:W-:Y:S02]  /*05a0*/  FFMA.FTZ R8, R7, R8, -0.25000196695327758789 ;  /* 0xbe80004207087423 */ /* 0x000fe40000010008 */
[----:B------:R-:W-:Y:S01]  /*05b0*/  FFMA.FTZ R9, R0, R9, -0.25000196695327758789 ;  /* 0xbe80004200097423 */ /* 0x000fe20000010009 */
[----:B------:R-:W-:Y:S01]  /*05c0*/  ISETP.GE.U32.AND P2, PT, R3, 0x7f800000, PT ;  /* 0x7f8000000300780c */ /* 0x000fe20003f46070 */
[----:B------:R-:W-:-:S02]  /*05d0*/  FFMA.FTZ R8, R7, R8, 0.33333510160446166992 ;  /* 0x3eaaaae607087423 */ /* 0x000fc40000010008 */
[C---:B------:R-:W-:Y:S02]  /*05e0*/  FFMA.FTZ R9, R0.reuse, R9, 0.33333510160446166992 ;  /* 0x3eaaaae600097423 */ /* 0x040fe40000010009 */
[C---:B------:R-:W-:Y:S02]  /*05f0*/  FFMA.FTZ R8, R7.reuse, R8, -0.5 ;  /* 0xbf00000007087423 */ /* 0x040fe40000010008 */
[C---:B------:R-:W-:Y:S01]  /*0600*/  FFMA.FTZ R9, R0.reuse, R9, -0.5 ;  /* 0xbf00000000097423 */ /* 0x040fe20000010009 */
[----:B------:R-:W-:Y:S01]  /*0610*/  I2FP.F32.S32 R5, R5 ;  /* 0x0000000500057245 */ /* 0x000fe20000201400 */
[C---:B------:R-:W-:Y:S01]  /*0620*/  FMUL R8, R7.reuse, R8 ;  /* 0x0000000807087220 */ /* 0x040fe20000400000 */
[----:B------:R-:W-:Y:S01]  /*0630*/  I2FP.F32.S32 R6, R6 ;  /* 0x0000000600067245 */ /* 0x000fe20000201400 */
[C---:B------:R-:W-:Y:S02]  /*0640*/  FMUL R9, R0.reuse, R9 ;  /* 0x0000000900097220 */ /* 0x040fe40000400000 */
[----:B------:R-:W-:Y:S01]  /*0650*/  FFMA.FTZ R7, R7, R8, R7 ;  /* 0x0000000807077223 */ /* 0x000fe20000010007 */
[----:B------:R-:W-:Y:S01]  /*0660*/  FMUL R5, R5, 1.1920928955078125e-07 ;  /* 0x3400000005057820 */ /* 0x000fe20000400000 */
[----:B------:R-:W-:Y:S01]  /*0670*/  FFMA.FTZ R0, R0, R9, R0 ;  /* 0x0000000900007223 */ /* 0x000fe20000010000 */
[----:B------:R-:W-:Y:S01]  /*0680*/  FMUL R6, R6, 1.1920928955078125e-07 ;  /* 0x3400000006067820 */ /* 0x000fe20000400000 */
[----:B------:R-:W-:-:S02]  /*0690*/  FSETP.GT.AND P0, PT, R10, 20, PT ;  /* 0x41a000000a00780b */ /* 0x000fc40003f04000 */
[----:B------:R-:W-:Y:S01]  /*06a0*/  ISETP.GE.U32.AND P1, PT, R4, 0x7f800000, PT ;  /* 0x7f8000000400780c */ /* 0x000fe20003f26070 */
[----:B------:R-:W-:Y:S01]  /*06b0*/  FFMA.FTZ R0, R5, 0.69314718246459960938, R0 ;  /* 0x3f31721805007823 */ /* 0x000fe20000010000 */
[----:B------:R-:W-:Y:S01]  /*06c0*/  FFMA.FTZ R7, R6, 0.69314718246459960938, R7 ;  /* 0x3f31721806077823 */ /* 0x000fe20000010007 */
[----:B------:R-:W-:Y:S10]  /*06d0*/  @!P2 BRA `(.L_x_1) ;  /* 0x000000000014a947 */ /* 0x000ff40003800000 */
[C---:B------:R-:W-:Y:S02]  /*06e0*/  ISETP.GE.AND P2, PT, R3.reuse, -0x407fffff, PT ;  /* 0xbf8000010300780c */ /* 0x040fe40003f46270 */
[----:B------:R-:W-:-:S11]  /*06f0*/  FSETP.NEU.AND P3, PT, R3, RZ, PT ;  /* 0x000000ff0300720b */ /* 0x000fd60003f6d000 */
[----:B------:R-:W-:-:S05]  /*0700*/  @P2 MOV R6, 0x7f800000 ;  /* 0x7f80000000062802 */ /* 0x000fca0000000f00 */
[----:B------:R-:W-:-:S05]  /*0710*/  @P2 FFMA.FTZ R7, R3, R6, +INF ;  /* 0x7f80000003072423 */ /* 0x000fca0000010006 */
[----:B------:R-:W-:-:S07]  /*0720*/  FSEL R7, R7, -RZ, P3 ;  /* 0x800000ff07077208 */ /* 0x000fce0001800000 */
.L_x_1:
[----:B------:R-:W-:Y:S05]  /*0730*/  BSYNC B0 ;  /* 0x0000000000007941 */ /* 0x000fea0003800000 */
.L_x_0:
[----:B------:R-:W-:Y:S04]  /*0740*/  BSSY B0, `(.L_x_2) ;  /* 0x0000007000007945 */ /* 0x000fe80003800000 */
[----:B------:R-:W-:Y:S05]  /*0750*/  @!P1 BRA `(.L_x_3) ;  /* 0x0000000000149947 */ /* 0x000fea0003800000 */
[C---:B------:R-:W-:Y:S02]  /*0760*/  ISETP.GE.AND P1, PT, R4.reuse, -0x407fffff, PT ;  /* 0xbf8000010400780c */ /* 0x040fe40003f26270 */
[----:B------:R-:W-:-:S11]  /*0770*/  FSETP.NEU.AND P2, PT, R4, RZ, PT ;  /* 0x000000ff0400720b */ /* 0x000fd60003f4d000 */
[----:B------:R-:W-:-:S05]  /*0780*/  @P1 MOV R3, 0x7f800000 ;  /* 0x7f80000000031802 */ /* 0x000fca0000000f00 */
[----:B------:R-:W-:-:S05]  /*0790*/  @P1 FFMA.FTZ R0, R4, R3, +INF ;  /* 0x7f80000004001423 */ /* 0x000fca0000010003 */
[----:B------:R-:W-:-:S07]  /*07a0*/  FSEL R0, R0, -RZ, P2 ;  /* 0x800000ff00007208 */ /* 0x000fce0001000000 */
.L_x_3:
[----:B------:R-:W-:Y:S05]  /*07b0*/  BSYNC B0 ;  /* 0x0000000000007941 */ /* 0x000fea0003800000 */
.L_x_2:
[----:B------:R-:W-:Y:S01]  /*07c0*/  FSEL R7, R10, R7, P0 ;  /* 0x000000070a077208 */ /* 0x000fe20000000000 */
[----:B------:R-:W-:Y:S01]  /*07d0*/  BSSY B0, `(.L_x_4) ;  /* 0x0000017000007945 */ /* 0x000fe20003800000 */
[----:B------:R-:W-:-:S03]  /*07e0*/  FSETP.GT.AND P0, PT, R11, 20, PT ;  /* 0x41a000000b00780b */ /* 0x000fc60003f04000 */
[----:B------:R-:W-:Y:S01]  /*07f0*/  FADD.FTZ R6, |R7|, -RZ ;  /* 0x800000ff07067221 */ /* 0x000fe20000010200 */
[----:B------:R-:W-:-:S04]  /*0800*/  FSEL R3, R11, R0, P0 ;  /* 0x000000000b037208 */ /* 0x000fc80000000000 */
[----:B------:R-:W-:-:S13]  /*0810*/  FSETP.GE.AND P1, PT, R6, 0.60000002384185791016, PT ;  /* 0x3f19999a0600780b */ /* 0x000fda0003f26000 */
[----:B------:R-:W-:Y:S05]  /*0820*/  @!P1 BRA `(.L_x_5) ;  /* 0x0000000000289947 */ /* 0x000fea0003800000 */
[C---:B------:R-:W-:Y:S01]  /*0830*/  FMUL R0, R6.reuse, 2.8853900432586669922 ;  /* 0x4038aa3b06007820 */ /* 0x040fe20000400000 */
[----:B------:R-:W-:Y:S01]  /*0840*/  HFMA2.MMA R5, -RZ, RZ, 1.875, 0 ;  /* 0x3f800000ff057435 */ /* 0x000fe200000001ff */
[----:B------:R-:W-:-:S04]  /*0850*/  FSETP.GE.AND P0, PT, R6, 9.010913848876953125, PT ;  /* 0x41102cb40600780b */ /* 0x000fc80003f06000 */
[----:B------:R-:W0:Y:S02]  /*0860*/  MUFU.EX2 R0, R0 ;  /* 0x0000000000007308 */ /* 0x000e240000000800 */
[----:B0-----:R-:W-:-:S06]  /*0870*/  FADD R4, R0, 1 ;  /* 0x3f80000000047421 */ /* 0x001fcc0000000000 */
[----:B------:R-:W0:Y:S02]  /*0880*/  MUFU.RCP R4, R4 ;  /* 0x0000000400047308 */ /* 0x000e240000001000 */
[----:B0-----:R-:W-:-:S05]  /*0890*/  FFMA.FTZ R5, R4, -2, R5 ;  /* 0xc000000004057823 */ /* 0x001fca0000010005 */
[----:B------:R-:W-:-:S04]  /*08a0*/  FSEL R5, R5, 1, !P0 ;  /* 0x3f80000005057808 */ /* 0x000fc80004000000 */
[----:B------:R-:W-:Y:S01]  /*08b0*/  LOP3.LUT R5, R5, 0x80000000, R7, 0xf8, !PT ;  /* 0x8000000005057812 */ /* 0x000fe200078ef807 */
[----:B------:R-:W-:Y:S06]  /*08c0*/  BRA `(.L_x_6) ;  /* 0x00000000001c7947 */ /* 0x000fec0003800000 */
.L_x_5:
[----:B------:R-:W-:Y:S01]  /*08d0*/  MOV R0, 0x3c80f082 ;  /* 0x3c80f08200007802 */ /* 0x000fe20000000f00 */
[----:B------:R-:W-:-:S04]  /*08e0*/  FMUL R5, R7, R7 ;  /* 0x0000000707057220 */ /* 0x000fc80000400000 */
[----:B------:R-:W-:-:S04]  /*08f0*/  FFMA.FTZ R0, R5, R0, -0.052303962409496307373 ;  /* 0xbd563cae05007423 */ /* 0x000fc80000010000 */
[----:B------:R-:W-:-:S04]  /*0900*/  FFMA.FTZ R0, R5, R0, 0.1331529766321182251 ;  /* 0x3e08594105007423 */ /* 0x000fc80000010000 */
[----:B------:R-:W-:-:S04]  /*0910*/  FFMA.FTZ R0, R5, R0, -0.33332768082618713379 ;  /* 0xbeaaa9ed05007423 */ /* 0x000fc80000010000 */
[----:B------:R-:W-:-:S04]  /*0920*/  FFMA.FTZ R0, R5, R0, RZ ;  /* 0x0000000005007223 */ /* 0x000fc800000100ff */
[----:B------:R-:W-:-:S07]  /*0930*/  FFMA.FTZ R5, R7, R0, R7 ;  /* 0x0000000007057223 */ /* 0x000fce0000010007 */
.L_x_6:
[----:B------:R-:W-:Y:S05]  /*0940*/  BSYNC B0 ;  /* 0x0000000000007941 */ /* 0x000fea0003800000 */
.L_x_4:
[----:B------:R-:W-:Y:S01]  /*0950*/  FADD.FTZ R8, |R3|, -RZ ;  /* 0x800000ff03087221 */ /* 0x000fe20000010200 */
[----:B------:R-:W-:Y:S01]  /*0960*/  BSSY B0, `(.L_x_7) ;  /* 0x0000015000007945 */ /* 0x000fe20003800000 */
[----:B------:R-:W-:-:S03]  /*0970*/  SHF.R.S32.HI R9, RZ, 0x1f, R2 ;  /* 0x0000001fff097819 */ /* 0x000fc60000011402 */
        /* <DEDUP_REMOVED lines=12> */
.L_x_8:
[----:B------:R-:W-:Y:S01]  /*0a40*/  MOV R0, 0x3c80f082 ;  /* 0x3c80f08200007802 */ /* 0x000fe20000000f00 */
[----:B------:R-:W-:-:S04]  /*0a50*/  FMUL R7, R3, R3 ;  /* 0x0000000303077220 */ /* 0x000fc80000400000 */
[----:B------:R-:W-:-:S04]  /*0a60*/  FFMA.FTZ R0, R7, R0, -0.052303962409496307373 ;  /* 0xbd563cae07007423 */ /* 0x000fc80000010000 */
[----:B------:R-:W-:-:S04]  /*0a70*/  FFMA.FTZ R0, R7, R0, 0.1331529766321182251 ;  /* 0x3e08594107007423 */ /* 0x000fc80000010000 */
[----:B------:R-:W-:-:S04]  /*0a80*/  FFMA.FTZ R0, R7, R0, -0.33332768082618713379 ;  /* 0xbeaaa9ed07007423 */ /* 0x000fc80000010000 */
[----:B------:R-:W-:-:S04]  /*0a90*/  FFMA.FTZ R0, R7, R0, RZ ;  /* 0x0000000007007223 */ /* 0x000fc800000100ff */
[----:B------:R-:W-:-:S07]  /*0aa0*/  FFMA.FTZ R0, R3, R0, R3 ;  /* 0x0000000003007223 */ /* 0x000fce0000010003 */
.L_x_9:
[----:B------:R-:W-:Y:S05]  /*0ab0*/  BSYNC B0 ;  /* 0x0000000000007941 */ /* 0x000fea0003800000 */
.L_x_7:
[----:B------:R-:W-:Y:S01]  /*0ac0*/  ULDC.64 UR6, c[0x0][0x210] ;  /* 0x0000840000067ab9 */ /* 0x000fe20000000a00 */
[----:B------:R-:W-:Y:S01]  /*0ad0*/  FMUL R10, R10, R5 ;  /* 0x000000050a0a7220 */ /* 0x000fe20000400000 */
[----:B------:R-:W-:Y:S01]  /*0ae0*/  LEA R4, P0, R2, UR6, 0x2 ;  /* 0x0000000602047c11 */ /* 0x000fe2000f8010ff */
[----:B------:R-:W-:-:S03]  /*0af0*/  FMUL R11, R11, R0 ;  /* 0x000000000b0b7220 */ /* 0x000fc60000400000 */
[----:B------:R-:W-:-:S05]  /*0b00*/  LEA.HI.X R5, R2, UR7, R9, 0x2, P0 ;  /* 0x0000000702057c11 */ /* 0x000fca00080f1409 */
[----:B------:R-:W-:Y:S01]  /*0b10*/  STG.E.64 desc[UR4][R4.64], R10 ;  /* 0x0000000a04007986 */ /* 0x000fe2000c101b04 */
[----:B------:R-:W-:Y:S05]  /*0b20*/  EXIT ;  /* 0x000000000000794d */ /* 0x000fea0003800000 */
.L_x_10:
[----:B------:R-:W-:-:S00]  /*0b30*/  BRA `(.L_x_10) ;  /* 0xfffffffc00fc7947 */ /* 0x000fc0000383ffff */
[----:B------:R-:W-:-:S00]  /*0b40*/  NOP ;  /* 0x0000000000007918 */ /* 0x000fc00000000000 */
        /* <DEDUP_REMOVED lines=11> */
.L_x_11:


//--------------------- .nv.global.init           --------------------------
	.section	.nv.global.init,"aw",@progbits
.nv.global.init:
	.type		_$_str,@object
	.size		_$_str,(_$_str_$_2 - _$_str)
_$_str:
        /*0000*/ 	.byte	0x5f, 0x5f, 0x43, 0x55, 0x44, 0x41, 0x5f, 0x46, 0x54, 0x5a, 0x00
	.type		_$_str_$_2,@object
	.size		_$_str_$_2,(.L_1 - _$_str_$_2)
_$_str_$_2:
        /*000b*/ 	.byte	0x5f, 0x5f, 0x43, 0x55, 0x44, 0x41, 0x5f, 0x50, 0x52, 0x45, 0x43, 0x5f, 0x53, 0x51, 0x52, 0x54
        /*001b*/ 	.byte	0x00
.L_1:


//--------------------- .nv.constant0.triton_poi_fused__native_batch_norm_legit_no_training_mul_softplus_tanh_32 --------------------------
	.section	.nv.constant0.triton_poi_fused__native_batch_norm_legit_no_training_mul_softplus_tanh_32,"a",@progbits
	.sectionflags	@""
	.align	4
.nv.constant0.triton_poi_fused__native_batch_norm_legit_no_training_mul_softplus_tanh_32:
	.zero		580
